//
// Generated by NVIDIA NVVM Compiler
//
// Compiler Build ID: CL-36424714
// Cuda compilation tools, release 13.0, V13.0.88
// Based on NVVM 20.0.0
//

.version 9.0
.target sm_100
.address_size 64


.func _Z10quick_sortPiS_ii(
	.param .b64 _Z10quick_sortPiS_ii_param_0,
	.param .b64 _Z10quick_sortPiS_ii_param_1,
	.param .b32 _Z10quick_sortPiS_ii_param_2,
	.param .b32 _Z10quick_sortPiS_ii_param_3
)
{
	.reg .pred 	%p<45>;
	.reg .b32 	%r<123>;
	.reg .b64 	%rd<62>;

	ld.param.u64 	%rd24, [_Z10quick_sortPiS_ii_param_0];
	ld.param.u64 	%rd25, [_Z10quick_sortPiS_ii_param_1];
	ld.param.u32 	%r97, [_Z10quick_sortPiS_ii_param_2];
	ld.param.u32 	%r92, [_Z10quick_sortPiS_ii_param_3];
	cvta.to.global.u64 	%rd1, %rd24;
	cvta.to.global.u64 	%rd2, %rd25;
	setp.gt.s32 	%p1, %r97, %r92;
	@%p1 bra 	$L__BB0_64;
	add.s32 	%r1, %r92, -2;
	neg.s32 	%r2, %r92;
	add.s64 	%rd3, %rd2, 8;
$L__BB0_2:
	mul.wide.s32 	%rd26, %r97, 4;
	add.s64 	%rd4, %rd2, %rd26;
	ld.global.u32 	%r4, [%rd4];
	mul.wide.s32 	%rd27, %r4, 4;
	add.s64 	%rd28, %rd1, %rd27;
	ld.global.u32 	%r5, [%rd28];
	add.s32 	%r104, %r97, 1;
	setp.ge.s32 	%p2, %r104, %r92;
	mov.u32 	%r100, %r97;
	mov.u32 	%r120, %r97;
	@%p2 bra 	$L__BB0_62;
	not.b32 	%r94, %r97;
	add.s32 	%r95, %r92, %r94;
	and.b32  	%r7, %r95, 3;
	setp.eq.s32 	%p3, %r7, 0;
	mov.u32 	%r120, %r97;
	mov.u32 	%r100, %r97;
	@%p3 bra 	$L__BB0_27;
	ld.global.u32 	%r8, [%rd4+4];
	mul.wide.s32 	%rd29, %r8, 4;
	add.s64 	%rd30, %rd1, %rd29;
	ld.global.u32 	%r9, [%rd30];
	setp.lt.s32 	%p4, %r9, %r5;
	@%p4 bra 	$L__BB0_6;
	setp.eq.s32 	%p5, %r9, %r5;
	selp.b32 	%r120, %r104, %r97, %p5;
	mov.u32 	%r100, %r97;
	bra.uni 	$L__BB0_8;
$L__BB0_6:
	setp.eq.s32 	%p6, %r8, %r4;
	mov.u32 	%r100, %r104;
	mov.u32 	%r120, %r104;
	@%p6 bra 	$L__BB0_8;
	st.global.u32 	[%rd4+4], %r4;
	st.global.u32 	[%rd4], %r8;
$L__BB0_8:
	add.s32 	%r104, %r97, 2;
	setp.eq.s32 	%p7, %r7, 1;
	@%p7 bra 	$L__BB0_27;
	ld.global.u32 	%r14, [%rd4+8];
	mul.wide.s32 	%rd31, %r14, 4;
	add.s64 	%rd32, %rd1, %rd31;
	ld.global.u32 	%r15, [%rd32];
	setp.lt.s32 	%p8, %r15, %r5;
	@%p8 bra 	$L__BB0_13;
	setp.ne.s32 	%p9, %r15, %r5;
	@%p9 bra 	$L__BB0_17;
	add.s32 	%r16, %r120, 1;
	mul.wide.s32 	%rd33, %r120, 4;
	add.s64 	%rd5, %rd2, %rd33;
	ld.global.u32 	%r17, [%rd5+4];
	setp.eq.s32 	%p10, %r17, %r14;
	mov.u32 	%r120, %r16;
	@%p10 bra 	$L__BB0_17;
	st.global.u32 	[%rd5+4], %r14;
	st.global.u32 	[%rd4+8], %r17;
	mov.u32 	%r120, %r16;
	bra.uni 	$L__BB0_17;
$L__BB0_13:
	mul.wide.s32 	%rd34, %r120, 4;
	add.s64 	%rd6, %rd2, %rd34;
	ld.global.u32 	%r18, [%rd6+4];
	setp.eq.s32 	%p11, %r14, %r18;
	@%p11 bra 	$L__BB0_15;
	st.global.u32 	[%rd4+8], %r18;
	st.global.u32 	[%rd6+4], %r14;
$L__BB0_15:
	add.s32 	%r120, %r120, 1;
	add.s32 	%r20, %r100, 1;
	mul.wide.s32 	%rd35, %r100, 4;
	add.s64 	%rd7, %rd2, %rd35;
	ld.global.u32 	%r21, [%rd7];
	setp.eq.s32 	%p12, %r14, %r21;
	mov.u32 	%r100, %r20;
	@%p12 bra 	$L__BB0_17;
	st.global.u32 	[%rd6+4], %r21;
	st.global.u32 	[%rd7], %r14;
	mov.u32 	%r100, %r20;
$L__BB0_17:
	add.s32 	%r104, %r97, 3;
	setp.eq.s32 	%p13, %r7, 2;
	@%p13 bra 	$L__BB0_27;
	ld.global.u32 	%r25, [%rd4+12];
	mul.wide.s32 	%rd36, %r25, 4;
	add.s64 	%rd37, %rd1, %rd36;
	ld.global.u32 	%r26, [%rd37];
	setp.lt.s32 	%p14, %r26, %r5;
	@%p14 bra 	$L__BB0_22;
	setp.ne.s32 	%p15, %r26, %r5;
	@%p15 bra 	$L__BB0_26;
	add.s32 	%r27, %r120, 1;
	mul.wide.s32 	%rd38, %r120, 4;
	add.s64 	%rd8, %rd2, %rd38;
	ld.global.u32 	%r28, [%rd8+4];
	setp.eq.s32 	%p16, %r28, %r25;
	mov.u32 	%r120, %r27;
	@%p16 bra 	$L__BB0_26;
	st.global.u32 	[%rd8+4], %r25;
	st.global.u32 	[%rd4+12], %r28;
	mov.u32 	%r120, %r27;
	bra.uni 	$L__BB0_26;
$L__BB0_22:
	mul.wide.s32 	%rd39, %r120, 4;
	add.s64 	%rd9, %rd2, %rd39;
	ld.global.u32 	%r29, [%rd9+4];
	setp.eq.s32 	%p17, %r25, %r29;
	@%p17 bra 	$L__BB0_24;
	st.global.u32 	[%rd4+12], %r29;
	st.global.u32 	[%rd9+4], %r25;
$L__BB0_24:
	add.s32 	%r120, %r120, 1;
	add.s32 	%r31, %r100, 1;
	mul.wide.s32 	%rd40, %r100, 4;
	add.s64 	%rd10, %rd2, %rd40;
	ld.global.u32 	%r32, [%rd10];
	setp.eq.s32 	%p18, %r25, %r32;
	mov.u32 	%r100, %r31;
	@%p18 bra 	$L__BB0_26;
	st.global.u32 	[%rd9+4], %r32;
	st.global.u32 	[%rd10], %r25;
	mov.u32 	%r100, %r31;
$L__BB0_26:
	add.s32 	%r104, %r97, 4;
$L__BB0_27:
	sub.s32 	%r96, %r1, %r97;
	setp.lt.u32 	%p19, %r96, 3;
	@%p19 bra 	$L__BB0_62;
	add.s32 	%r109, %r2, %r104;
$L__BB0_29:
	mul.wide.s32 	%rd41, %r104, 4;
	add.s64 	%rd11, %rd3, %rd41;
	ld.global.u32 	%r46, [%rd11+-8];
	mul.wide.s32 	%rd42, %r46, 4;
	add.s64 	%rd43, %rd1, %rd42;
	ld.global.u32 	%r47, [%rd43];
	setp.ge.s32 	%p20, %r47, %r5;
	@%p20 bra 	$L__BB0_34;
	mul.wide.s32 	%rd45, %r120, 4;
	add.s64 	%rd12, %rd2, %rd45;
	ld.global.u32 	%r48, [%rd12+4];
	setp.eq.s32 	%p23, %r46, %r48;
	@%p23 bra 	$L__BB0_32;
	st.global.u32 	[%rd11+-8], %r48;
	st.global.u32 	[%rd12+4], %r46;
$L__BB0_32:
	add.s32 	%r120, %r120, 1;
	add.s32 	%r113, %r100, 1;
	mul.wide.s32 	%rd46, %r100, 4;
	add.s64 	%rd13, %rd2, %rd46;
	ld.global.u32 	%r51, [%rd13];
	setp.eq.s32 	%p24, %r46, %r51;
	@%p24 bra 	$L__BB0_37;
	st.global.u32 	[%rd12+4], %r51;
	st.global.u32 	[%rd13], %r46;
	bra.uni 	$L__BB0_37;
$L__BB0_34:
	setp.ne.s32 	%p21, %r47, %r5;
	mov.u32 	%r113, %r100;
	@%p21 bra 	$L__BB0_37;
	add.s32 	%r52, %r120, 1;
	mul.wide.s32 	%rd44, %r120, 4;
	add.s64 	%rd14, %rd2, %rd44;
	ld.global.u32 	%r53, [%rd14+4];
	setp.eq.s32 	%p22, %r53, %r46;
	mov.u32 	%r113, %r100;
	mov.u32 	%r120, %r52;
	@%p22 bra 	$L__BB0_37;
	st.global.u32 	[%rd14+4], %r46;
	st.global.u32 	[%rd11+-8], %r53;
	mov.u32 	%r113, %r100;
	mov.u32 	%r120, %r52;
$L__BB0_37:
	ld.global.u32 	%r56, [%rd11+-4];
	mul.wide.s32 	%rd47, %r56, 4;
	add.s64 	%rd48, %rd1, %rd47;
	ld.global.u32 	%r57, [%rd48];
	setp.lt.s32 	%p25, %r57, %r5;
	@%p25 bra 	$L__BB0_41;
	setp.ne.s32 	%p26, %r57, %r5;
	mov.u32 	%r115, %r113;
	@%p26 bra 	$L__BB0_45;
	add.s32 	%r58, %r120, 1;
	mul.wide.s32 	%rd49, %r120, 4;
	add.s64 	%rd15, %rd2, %rd49;
	ld.global.u32 	%r59, [%rd15+4];
	setp.eq.s32 	%p27, %r59, %r56;
	mov.u32 	%r115, %r113;
	mov.u32 	%r120, %r58;
	@%p27 bra 	$L__BB0_45;
	st.global.u32 	[%rd15+4], %r56;
	st.global.u32 	[%rd11+-4], %r59;
	mov.u32 	%r115, %r113;
	mov.u32 	%r120, %r58;
	bra.uni 	$L__BB0_45;
$L__BB0_41:
	mul.wide.s32 	%rd50, %r120, 4;
	add.s64 	%rd16, %rd2, %rd50;
	ld.global.u32 	%r60, [%rd16+4];
	setp.eq.s32 	%p28, %r56, %r60;
	@%p28 bra 	$L__BB0_43;
	st.global.u32 	[%rd11+-4], %r60;
	st.global.u32 	[%rd16+4], %r56;
$L__BB0_43:
	add.s32 	%r120, %r120, 1;
	add.s32 	%r115, %r113, 1;
	mul.wide.s32 	%rd51, %r113, 4;
	add.s64 	%rd17, %rd2, %rd51;
	ld.global.u32 	%r63, [%rd17];
	setp.eq.s32 	%p29, %r56, %r63;
	@%p29 bra 	$L__BB0_45;
	st.global.u32 	[%rd16+4], %r63;
	st.global.u32 	[%rd17], %r56;
$L__BB0_45:
	ld.global.u32 	%r66, [%rd11];
	mul.wide.s32 	%rd52, %r66, 4;
	add.s64 	%rd53, %rd1, %rd52;
	ld.global.u32 	%r67, [%rd53];
	setp.lt.s32 	%p30, %r67, %r5;
	@%p30 bra 	$L__BB0_49;
	setp.ne.s32 	%p31, %r67, %r5;
	mov.u32 	%r117, %r115;
	@%p31 bra 	$L__BB0_53;
	add.s32 	%r68, %r120, 1;
	mul.wide.s32 	%rd54, %r120, 4;
	add.s64 	%rd18, %rd2, %rd54;
	ld.global.u32 	%r69, [%rd18+4];
	setp.eq.s32 	%p32, %r69, %r66;
	mov.u32 	%r117, %r115;
	mov.u32 	%r120, %r68;
	@%p32 bra 	$L__BB0_53;
	st.global.u32 	[%rd18+4], %r66;
	st.global.u32 	[%rd11], %r69;
	mov.u32 	%r117, %r115;
	mov.u32 	%r120, %r68;
	bra.uni 	$L__BB0_53;
$L__BB0_49:
	mul.wide.s32 	%rd55, %r120, 4;
	add.s64 	%rd19, %rd2, %rd55;
	ld.global.u32 	%r70, [%rd19+4];
	setp.eq.s32 	%p33, %r66, %r70;
	@%p33 bra 	$L__BB0_51;
	st.global.u32 	[%rd11], %r70;
	st.global.u32 	[%rd19+4], %r66;
$L__BB0_51:
	add.s32 	%r120, %r120, 1;
	add.s32 	%r117, %r115, 1;
	mul.wide.s32 	%rd56, %r115, 4;
	add.s64 	%rd20, %rd2, %rd56;
	ld.global.u32 	%r73, [%rd20];
	setp.eq.s32 	%p34, %r66, %r73;
	@%p34 bra 	$L__BB0_53;
	st.global.u32 	[%rd19+4], %r73;
	st.global.u32 	[%rd20], %r66;
$L__BB0_53:
	ld.global.u32 	%r76, [%rd11+4];
	mul.wide.s32 	%rd57, %r76, 4;
	add.s64 	%rd58, %rd1, %rd57;
	ld.global.u32 	%r77, [%rd58];
	setp.lt.s32 	%p35, %r77, %r5;
	@%p35 bra 	$L__BB0_57;
	setp.ne.s32 	%p36, %r77, %r5;
	mov.u32 	%r100, %r117;
	@%p36 bra 	$L__BB0_61;
	add.s32 	%r78, %r120, 1;
	mul.wide.s32 	%rd59, %r120, 4;
	add.s64 	%rd21, %rd2, %rd59;
	ld.global.u32 	%r79, [%rd21+4];
	setp.eq.s32 	%p37, %r79, %r76;
	mov.u32 	%r100, %r117;
	mov.u32 	%r120, %r78;
	@%p37 bra 	$L__BB0_61;
	st.global.u32 	[%rd21+4], %r76;
	st.global.u32 	[%rd11+4], %r79;
	mov.u32 	%r100, %r117;
	mov.u32 	%r120, %r78;
	bra.uni 	$L__BB0_61;
$L__BB0_57:
	mul.wide.s32 	%rd60, %r120, 4;
	add.s64 	%rd22, %rd2, %rd60;
	ld.global.u32 	%r80, [%rd22+4];
	setp.eq.s32 	%p38, %r76, %r80;
	@%p38 bra 	$L__BB0_59;
	st.global.u32 	[%rd11+4], %r80;
	st.global.u32 	[%rd22+4], %r76;
$L__BB0_59:
	add.s32 	%r120, %r120, 1;
	add.s32 	%r100, %r117, 1;
	mul.wide.s32 	%rd61, %r117, 4;
	add.s64 	%rd23, %rd2, %rd61;
	ld.global.u32 	%r83, [%rd23];
	setp.eq.s32 	%p39, %r76, %r83;
	@%p39 bra 	$L__BB0_61;
	st.global.u32 	[%rd22+4], %r83;
	st.global.u32 	[%rd23], %r76;
$L__BB0_61:
	add.s32 	%r104, %r104, 4;
	add.s32 	%r109, %r109, 4;
	setp.ne.s32 	%p40, %r109, 0;
	@%p40 bra 	$L__BB0_29;
$L__BB0_62:
	setp.eq.s32 	%p41, %r100, %r97;
	setp.eq.s32 	%p42, %r120, %r92;
	and.pred  	%p43, %p41, %p42;
	@%p43 bra 	$L__BB0_64;
	{ // callseq 0, 0
	.param .b64 param0;
	st.param.b64 	[param0], %rd24;
	.param .b64 param1;
	st.param.b64 	[param1], %rd25;
	.param .b32 param2;
	st.param.b32 	[param2], %r97;
	.param .b32 param3;
	st.param.b32 	[param3], %r100;
	call.uni 
	_Z10quick_sortPiS_ii, 
	(
	param0, 
	param1, 
	param2, 
	param3
	);
	} // callseq 0
	add.s32 	%r97, %r120, 1;
	setp.lt.s32 	%p44, %r120, %r92;
	@%p44 bra 	$L__BB0_2;
$L__BB0_64:
	ret;

}
	// .globl	_Z18partial_quick_sortPiS_S_i
.visible .entry _Z18partial_quick_sortPiS_S_i(
	.param .u64 .ptr .align 1 _Z18partial_quick_sortPiS_S_i_param_0,
	.param .u64 .ptr .align 1 _Z18partial_quick_sortPiS_S_i_param_1,
	.param .u64 .ptr .align 1 _Z18partial_quick_sortPiS_S_i_param_2,
	.param .u32 _Z18partial_quick_sortPiS_S_i_param_3
)
{
	.reg .pred 	%p<3>;
	.reg .b32 	%r<8>;
	.reg .b64 	%rd<7>;

	ld.param.u64 	%rd1, [_Z18partial_quick_sortPiS_S_i_param_0];
	ld.param.u64 	%rd2, [_Z18partial_quick_sortPiS_S_i_param_1];
	ld.param.u64 	%rd3, [_Z18partial_quick_sortPiS_S_i_param_2];
	ld.param.u32 	%r4, [_Z18partial_quick_sortPiS_S_i_param_3];
	mov.u32 	%r5, %ctaid.x;
	mov.u32 	%r6, %ntid.x;
	mov.u32 	%r7, %tid.x;
	mad.lo.s32 	%r1, %r5, %r6, %r7;
	setp.ge.s32 	%p1, %r1, %r4;
	@%p1 bra 	$L__BB1_3;
	cvta.to.global.u64 	%rd4, %rd3;
	mul.wide.s32 	%rd5, %r1, 4;
	add.s64 	%rd6, %rd4, %rd5;
	ld.global.u32 	%r2, [%rd6];
	ld.global.u32 	%r3, [%rd6+4];
	setp.eq.s32 	%p2, %r2, %r3;
	@%p2 bra 	$L__BB1_3;
	{ // callseq 1, 0
	.param .b64 param0;
	st.param.b64 	[param0], %rd2;
	.param .b64 param1;
	st.param.b64 	[param1], %rd1;
	.param .b32 param2;
	st.param.b32 	[param2], %r2;
	.param .b32 param3;
	st.param.b32 	[param3], %r3;
	call.uni 
	_Z10quick_sortPiS_ii, 
	(
	param0, 
	param1, 
	param2, 
	param3
	);
	} // callseq 1
$L__BB1_3:
	ret;

}


// ===== COMPILED SASS (sm_100) =====

	.target	sm_100

	.elftype	@"ET_EXEC"


//--------------------- .note.nv.tkinfo           --------------------------
	.section	.note.nv.tkinfo,"",@"SHT_NOTE"
	.sectionflags	@"SHF_NOTE_NV_TKINFO"
	.tkinfo
        /*0018*/ 	.word	0x00000002
        /*0030*/ 	.string	""
        /*0030*/ 	.string	"ptxas"
        /*0030*/ 	.string	"Cuda compilation tools, release 13.0, V13.0.88"
        /*0030*/ 	.string	"Build cuda_13.0.r13.0/compiler.36424714_0"
        /*0030*/ 	.string	"-arch sm_100 -m 64 "



//--------------------- .note.nv.cuinfo           --------------------------
	.section	.note.nv.cuinfo,"",@"SHT_NOTE"
	.sectionflags	@"SHF_NOTE_NV_CUINFO"
        /*0018*/ 	.short	0x0002
        /*001a*/ 	.short	0x0064
        /*001c*/ 	.short	0x0082
	.zero		2


//--------------------- .nv.info                  --------------------------
	.section	.nv.info,"",@"SHT_CUDA_INFO"
	.align	4


	//----- nvinfo : EIATTR_REGCOUNT
	.align		4
        /*0000*/ 	.byte	0x04, 0x2f
        /*0002*/ 	.short	(.L_1 - .L_0)
	.align		4
.L_0:
        /*0004*/ 	.word	index@(_Z18partial_quick_sortPiS_S_i)
        /*0008*/ 	.word	0x0000001d


	//----- nvinfo : EIATTR_FRAME_SIZE
	.align		4
.L_1:
        /*000c*/ 	.byte	0x04, 0x11
        /*000e*/ 	.short	(.L_3 - .L_2)
	.align		4
.L_2:
        /*0010*/ 	.word	index@($_Z18partial_quick_sortPiS_S_i$_Z10quick_sortPiS_ii)
        /*0014*/ 	.word	0x00000000


	//----- nvinfo : EIATTR_FRAME_SIZE
	.align		4
.L_3:
        /*0018*/ 	.byte	0x04, 0x11
        /*001a*/ 	.short	(.L_5 - .L_4)
	.align		4
.L_4:
        /*001c*/ 	.word	index@(_Z18partial_quick_sortPiS_S_i)
        /*0020*/ 	.word	0x00000000


	//----- nvinfo : EIATTR_MIN_STACK_SIZE
	.align		4
.L_5:
        /*0024*/ 	.byte	0x04, 0x12
        /*0026*/ 	.short	(.L_7 - .L_6)
	.align		4
.L_6:
        /*0028*/ 	.word	index@(_Z18partial_quick_sortPiS_S_i)
        /*002c*/ 	.word	0x00000000
.L_7:


//--------------------- .nv.compat                --------------------------
	.section	.nv.compat,"",@"SHT_CUDA_COMPAT_INFO"
	.align	4
        /*0000*/ 	.byte	0x02, 0x09, 0x00, 0x00, 0x02, 0x02, 0x01, 0x00, 0x02, 0x05, 0x05, 0x00, 0x03, 0x07, 0x01, 0x01
        /*0010*/ 	.byte	0x02, 0x03, 0x00, 0x00, 0x02, 0x06, 0x01, 0x00, 0x04, 0x0b, 0x08, 0x00, 0x09, 0x00, 0x00, 0x00
        /*0020*/ 	.byte	0x00, 0x00, 0x00, 0x00


//--------------------- .nv.info._Z18partial_quick_sortPiS_S_i --------------------------
	.section	.nv.info._Z18partial_quick_sortPiS_S_i,"",@"SHT_CUDA_INFO"
	.sectionflags	@""
	.align	4


	//----- nvinfo : EIATTR_CUDA_API_VERSION
	.align		4
        /*0000*/ 	.byte	0x04, 0x37
        /*0002*/ 	.short	(.L_9 - .L_8)
.L_8:
        /*0004*/ 	.word	0x00000082


	//----- nvinfo : EIATTR_KPARAM_INFO
	.align		4
.L_9:
        /*0008*/ 	.byte	0x04, 0x17
        /*000a*/ 	.short	(.L_11 - .L_10)
.L_10:
        /*000c*/ 	.word	0x00000000
        /*0010*/ 	.short	0x0003
        /*0012*/ 	.short	0x0018
        /*0014*/ 	.byte	0x00, 0xf0, 0x11, 0x00


	//----- nvinfo : EIATTR_KPARAM_INFO
	.align		4
.L_11:
        /*0018*/ 	.byte	0x04, 0x17
        /*001a*/ 	.short	(.L_13 - .L_12)
.L_12:
        /*001c*/ 	.word	0x00000000
        /*0020*/ 	.short	0x0002
        /*0022*/ 	.short	0x0010
        /*0024*/ 	.byte	0x00, 0xf5, 0x21, 0x00


	//----- nvinfo : EIATTR_KPARAM_INFO
	.align		4
.L_13:
        /*0028*/ 	.byte	0x04, 0x17
        /*002a*/ 	.short	(.L_15 - .L_14)
.L_14:
        /*002c*/ 	.word	0x00000000
        /*0030*/ 	.short	0x0001
        /*0032*/ 	.short	0x0008
        /*0034*/ 	.byte	0x00, 0xf5, 0x21, 0x00


	//----- nvinfo : EIATTR_KPARAM_INFO
	.align		4
.L_15:
        /*0038*/ 	.byte	0x04, 0x17
        /*003a*/ 	.short	(.L_17 - .L_16)
.L_16:
        /*003c*/ 	.word	0x00000000
        /*0040*/ 	.short	0x0000
        /*0042*/ 	.short	0x0000
        /*0044*/ 	.byte	0x00, 0xf5, 0x21, 0x00


	//----- nvinfo : EIATTR_SPARSE_MMA_MASK
	.align		4
.L_17:
        /*0048*/ 	.byte	0x03, 0x50
        /*004a*/ 	.short	0x0000


	//----- nvinfo : EIATTR_MAXREG_COUNT
	.align		4
        /*004c*/ 	.byte	0x03, 0x1b
        /*004e*/ 	.short	0x00ff


	//----- nvinfo : EIATTR_MERCURY_ISA_VERSION
	.align		4
        /*0050*/ 	.byte	0x03, 0x5f
        /*0052*/ 	.short	0x0101


	//----- nvinfo : EIATTR_VRC_CTA_INIT_COUNT
	.align		4
        /*0054*/ 	.byte	0x02, 0x4a
	.zero		1
	.zero		1


	//----- nvinfo : EIATTR_EXIT_INSTR_OFFSETS
	.align		4
        /*0058*/ 	.byte	0x04, 0x1c
        /*005a*/ 	.short	(.L_19 - .L_18)


	//   ....[0]....
.L_18:
        /*005c*/ 	.word	0x00000070


	//   ....[1]....
        /*0060*/ 	.word	0x000000e0


	//   ....[2]....
        /*0064*/ 	.word	0x00000180


	//----- nvinfo : EIATTR_CRS_STACK_SIZE
	.align		4
.L_19:
        /*0068*/ 	.byte	0x04, 0x1e
        /*006a*/ 	.short	(.L_21 - .L_20)
.L_20:
        /*006c*/ 	.word	0x00000000


	//----- nvinfo : EIATTR_CBANK_PARAM_SIZE
	.align		4
.L_21:
        /*0070*/ 	.byte	0x03, 0x19
        /*0072*/ 	.short	0x001c


	//----- nvinfo : EIATTR_PARAM_CBANK
	.align		4
        /*0074*/ 	.byte	0x04, 0x0a
        /*0076*/ 	.short	(.L_23 - .L_22)
	.align		4
.L_22:
        /*0078*/ 	.word	index@(.nv.constant0._Z18partial_quick_sortPiS_S_i)
        /*007c*/ 	.short	0x0380
        /*007e*/ 	.short	0x001c


	//----- nvinfo : EIATTR_SW_WAR
	.align		4
.L_23:
        /*0080*/ 	.byte	0x04, 0x36
        /*0082*/ 	.short	(.L_25 - .L_24)
.L_24:
        /*0084*/ 	.word	0x00000008
.L_25:


//--------------------- .nv.callgraph             --------------------------
	.section	.nv.callgraph,"",@"SHT_CUDA_CALLGRAPH"
	.align	4
	.sectionentsize	8
	.align		4
        /*0000*/ 	.word	0x00000000
	.align		4
        /*0004*/ 	.word	0xffffffff
	.align		4
        /*0008*/ 	.word	0x00000000
	.align		4
        /*000c*/ 	.word	0xfffffffe
	.align		4
        /*0010*/ 	.word	0x00000000
	.align		4
        /*0014*/ 	.word	0xfffffffd
	.align		4
        /*0018*/ 	.word	0x00000000
	.align		4
        /*001c*/ 	.word	0xfffffffc


//--------------------- .text._Z18partial_quick_sortPiS_S_i --------------------------
	.section	.text._Z18partial_quick_sortPiS_S_i,"ax",@progbits
	.align	128
        .global         _Z18partial_quick_sortPiS_S_i
        .type           _Z18partial_quick_sortPiS_S_i,@function
        .size           _Z18partial_quick_sortPiS_S_i,(.L_x_29 - _Z18partial_quick_sortPiS_S_i)
        .other          _Z18partial_quick_sortPiS_S_i,@"STO_CUDA_ENTRY STV_DEFAULT"
_Z18partial_quick_sortPiS_S_i:
.text._Z18partial_quick_sortPiS_S_i:
[----:B------:R-:W0:Y:S01]  /*0000*/  LDC R1, c[0x0][0x37c] ;  /* 0x0000df00ff017b82 */ /* 0x000e220000000800 */
[----:B------:R-:W1:Y:S07]  /*0010*/  S2R R0, SR_TID.X ;  /* 0x0000000000007919 */ /* 0x000e6e0000002100 */
[----:B------:R-:W1:Y:S01]  /*0020*/  S2UR UR4, SR_CTAID.X ;  /* 0x00000000000479c3 */ /* 0x000e620000002500 */
[----:B------:R-:W2:Y:S07]  /*0030*/  LDCU UR5, c[0x0][0x398] ;  /* 0x00007300ff0577ac */ /* 0x000eae0008000800 */
[----:B------:R-:W1:Y:S02]  /*0040*/  LDC R5, c[0x0][0x360] ;  /* 0x0000d800ff057b82 */ /* 0x000e640000000800 */
[----:B-1----:R-:W-:-:S05]  /*0050*/  IMAD R5, R5, UR4, R0 ;  /* 0x0000000405057c24 */ /* 0x002fca000f8e0200 */
[----:B--2---:R-:W-:-:S13]  /*0060*/  ISETP.GE.AND P0, PT, R5, UR5, PT ;  /* 0x0000000505007c0c */ /* 0x004fda000bf06270 */
[----:B0-----:R-:W-:Y:S05]  /*0070*/  @P0 EXIT ;  /* 0x000000000000094d */ /* 0x001fea0003800000 */
[----:B------:R-:W0:Y:S01]  /*0080*/  LDC.64 R2, c[0x0][0x390] ;  /* 0x0000e400ff027b82 */ /* 0x000e220000000a00 */
[----:B------:R-:W1:Y:S01]  /*0090*/  LDCU.64 UR4, c[0x0][0x358] ;  /* 0x00006b00ff0477ac */ /* 0x000e620008000a00 */
[----:B0-----:R-:W-:-:S05]  /*00a0*/  IMAD.WIDE R2, R5, 0x4, R2 ;  /* 0x0000000405027825 */ /* 0x001fca00078e0202 */
[----:B-1----:R-:W2:Y:S04]  /*00b0*/  LDG.E R8, desc[UR4][R2.64] ;  /* 0x0000000402087981 */ /* 0x002ea8000c1e1900 */
[----:B------:R-:W2:Y:S02]  /*00c0*/  LDG.E R9, desc[UR4][R2.64+0x4] ;  /* 0x0000040402097981 */ /* 0x000ea4000c1e1900 */
[----:B--2---:R-:W-:-:S13]  /*00d0*/  ISETP.NE.AND P0, PT, R8, R9, PT ;  /* 0x000000090800720c */ /* 0x004fda0003f05270 */
[----:B------:R-:W-:Y:S05]  /*00e0*/  @!P0 EXIT ;  /* 0x000000000000894d */ /* 0x000fea0003800000 */
[----:B------:R-:W0:Y:S01]  /*00f0*/  LDCU.64 UR4, c[0x0][0x388] ;  /* 0x00007100ff0477ac */ /* 0x000e220008000a00 */
[----:B------:R-:W-:Y:S01]  /*0100*/  MOV R20, 0x180 ;  /* 0x0000018000147802 */ /* 0x000fe20000000f00 */
[----:B------:R-:W-:Y:S01]  /*0110*/  IMAD.MOV.U32 R21, RZ, RZ, 0x0 ;  /* 0x00000000ff157424 */ /* 0x000fe200078e00ff */
[----:B------:R-:W1:Y:S01]  /*0120*/  LDCU.64 UR6, c[0x0][0x380] ;  /* 0x00007000ff0677ac */ /* 0x000e620008000a00 */
[----:B0-----:R-:W-:Y:S02]  /*0130*/  IMAD.U32 R4, RZ, RZ, UR4 ;  /* 0x00000004ff047e24 */ /* 0x001fe4000f8e00ff */
[----:B------:R-:W-:Y:S02]  /*0140*/  IMAD.U32 R5, RZ, RZ, UR5 ;  /* 0x00000005ff057e24 */ /* 0x000fe4000f8e00ff */
[----:B-1----:R-:W-:Y:S02]  /*0150*/  IMAD.U32 R6, RZ, RZ, UR6 ;  /* 0x00000006ff067e24 */ /* 0x002fe4000f8e00ff */
[----:B------:R-:W-:-:S07]  /*0160*/  IMAD.U32 R7, RZ, RZ, UR7 ;  /* 0x00000007ff077e24 */ /* 0x000fce000f8e00ff */
[----:B------:R-:W-:Y:S05]  /*0170*/  CALL.REL.NOINC `($_Z18partial_quick_sortPiS_S_i$_Z10quick_sortPiS_ii) ;  /* 0x0000000000047944 */ /* 0x000fea0003c00000 */
[----:B------:R-:W-:Y:S05]  /*0180*/  EXIT ;  /* 0x000000000000794d */ /* 0x000fea0003800000 */
        .type           $_Z18partial_quick_sortPiS_S_i$_Z10quick_sortPiS_ii,@function
        .size           $_Z18partial_quick_sortPiS_S_i$_Z10quick_sortPiS_ii,(.L_x_29 - $_Z18partial_quick_sortPiS_S_i$_Z10quick_sortPiS_ii)
$_Z18partial_quick_sortPiS_S_i$_Z10quick_sortPiS_ii:
[----:B------:R-:W-:-:S05]  /*0190*/  VIADD R1, R1, 0xffffffd0 ;  /* 0xffffffd001017836 */ /* 0x000fca0000000000 */
[----:B------:R-:W-:Y:S04]  /*01a0*/  STL [R1+0x2c], R26 ;  /* 0x00002c1a01007387 */ /* 0x000fe80000100800 */
[----:B------:R0:W-:Y:S04]  /*01b0*/  STL [R1+0x28], R25 ;  /* 0x0000281901007387 */ /* 0x0001e80000100800 */
[----:B------:R1:W-:Y:S04]  /*01c0*/  STL [R1+0x24], R24 ;  /* 0x0000241801007387 */ /* 0x0003e80000100800 */
[----:B------:R2:W-:Y:S01]  /*01d0*/  STL [R1+0x20], R23 ;  /* 0x0000201701007387 */ /* 0x0005e20000100800 */
[----:B0-----:R-:W-:-:S03]  /*01e0*/  IMAD.MOV.U32 R25, RZ, RZ, R5 ;  /* 0x000000ffff197224 */ /* 0x001fc600078e0005 */
[----:B------:R0:W-:Y:S01]  /*01f0*/  STL [R1+0x1c], R22 ;  /* 0x00001c1601007387 */ /* 0x0001e20000100800 */
[----:B-1----:R-:W-:-:S03]  /*0200*/  IMAD.MOV.U32 R24, RZ, RZ, R4 ;  /* 0x000000ffff187224 */ /* 0x002fc600078e0004 */
[----:B------:R-:W-:Y:S01]  /*0210*/  STL [R1+0x18], R21 ;  /* 0x0000181501007387 */ /* 0x000fe20000100800 */
[----:B--2---:R-:W-:-:S03]  /*0220*/  IMAD.MOV.U32 R23, RZ, RZ, R7 ;  /* 0x000000ffff177224 */ /* 0x004fc600078e0007 */
[----:B------:R-:W-:Y:S01]  /*0230*/  STL [R1+0x14], R20 ;  /* 0x0000141401007387 */ /* 0x000fe20000100800 */
[----:B0-----:R-:W-:-:S03]  /*0240*/  IMAD.MOV.U32 R22, RZ, RZ, R6 ;  /* 0x000000ffff167224 */ /* 0x001fc600078e0006 */
[----:B------:R-:W-:Y:S04]  /*0250*/  STL [R1+0x10], R19 ;  /* 0x0000101301007387 */ /* 0x000fe80000100800 */
[----:B------:R0:W-:Y:S04]  /*0260*/  STL [R1+0xc], R18 ;  /* 0x00000c1201007387 */ /* 0x0001e80000100800 */
[----:B------:R-:W-:Y:S04]  /*0270*/  STL [R1+0x8], R17 ;  /* 0x0000081101007387 */ /* 0x000fe80000100800 */
[----:B------:R1:W-:Y:S01]  /*0280*/  STL [R1+0x4], R16 ;  /* 0x0000041001007387 */ /* 0x0003e20000100800 */
[----:B0-----:R-:W0:Y:S05]  /*0290*/  BMOV.32.CLEAR R18, B7 ;  /* 0x0000000007127355 */ /* 0x001e2a0000100000 */
[----:B------:R-:W-:Y:S01]  /*02a0*/  BSSY.RECONVERGENT B7, `(.L_x_0) ;  /* 0x000017a000077945 */ /* 0x000fe20003800200 */
[----:B------:R2:W-:Y:S03]  /*02b0*/  STL [R1], R2 ;  /* 0x0000000201007387 */ /* 0x0005e60000100800 */
[----:B-1----:R-:W1:Y:S05]  /*02c0*/  BMOV.32.CLEAR R16, B6 ;  /* 0x0000000006107355 */ /* 0x002e6a0000100000 */
[----:B--2---:R-:W-:-:S05]  /*02d0*/  IMAD.MOV.U32 R2, RZ, RZ, R9 ;  /* 0x000000ffff027224 */ /* 0x004fca00078e0009 */
[----:B------:R-:W-:-:S13]  /*02e0*/  ISETP.GT.AND P0, PT, R8, R2, PT ;  /* 0x000000020800720c */ /* 0x000fda0003f04270 */
[----:B01----:R-:W-:Y:S05]  /*02f0*/  @P0 BRA `(.L_x_1) ;  /* 0x0000001400d00947 */ /* 0x003fea0003800000 */
[----:B------:R-:W-:Y:S01]  /*0300*/  BSSY.RELIABLE B6, `(.L_x_1) ;  /* 0x0000173000067945 */ /* 0x000fe20003800100 */
.L_x_27:
[----:B------:R-:W-:Y:S01]  /*0310*/  VIADD R3, R8, 0x1 ;  /* 0x0000000108037836 */ /* 0x000fe20000000000 */
[----:B------:R-:W-:Y:S01]  /*0320*/  BSSY.RECONVERGENT B1, `(.L_x_2) ;  /* 0x0000162000017945 */ /* 0x000fe20003800200 */
[--C-:B------:R-:W-:Y:S02]  /*0330*/  IMAD.MOV.U32 R9, RZ, RZ, R8.reuse ;  /* 0x000000ffff097224 */ /* 0x100fe400078e0008 */
[----:B------:R-:W-:Y:S01]  /*0340*/  IMAD.MOV.U32 R17, RZ, RZ, R8 ;  /* 0x000000ffff117224 */ /* 0x000fe200078e0008 */
[----:B------:R-:W-:-:S13]  /*0350*/  ISETP.GE.AND P0, PT, R3, R2, PT ;  /* 0x000000020300720c */ /* 0x000fda0003f06270 */
[----:B------:R-:W-:Y:S05]  /*0360*/  @P0 BRA `(.L_x_3) ;  /* 0x0000001400740947 */ /* 0x000fea0003800000 */
[----:B------:R-:W0:Y:S01]  /*0370*/  LDC.64 R14, c[0x0][0x358] ;  /* 0x0000d600ff0e7b82 */ /* 0x000e220000000a00 */
[----:B------:R-:W-:Y:S01]  /*0380*/  IMAD.WIDE R4, R8, 0x4, R22 ;  /* 0x0000000408047825 */ /* 0x000fe200078e0216 */
[----:B0-----:R-:W-:Y:S02]  /*0390*/  R2UR UR4, R14 ;  /* 0x000000000e0472ca */ /* 0x001fe400000e0000 */
[----:B------:R-:W-:-:S13]  /*03a0*/  R2UR UR5, R15 ;  /* 0x000000000f0572ca */ /* 0x000fda00000e0000 */
[----:B------:R-:W2:Y:S01]  /*03b0*/  LDG.E R13, desc[UR4][R4.64] ;  /* 0x00000004040d7981 */ /* 0x000ea2000c1e1900 */
[----:B------:R-:W-:-:S05]  /*03c0*/  LOP3.LUT R7, RZ, R8, RZ, 0x33, !PT ;  /* 0x00000008ff077212 */ /* 0x000fca00078e33ff */
[----:B------:R-:W-:-:S05]  /*03d0*/  IMAD.IADD R6, R7, 0x1, R2 ;  /* 0x0000000107067824 */ /* 0x000fca00078e0202 */
[----:B------:R-:W-:Y:S01]  /*03e0*/  LOP3.LUT P0, R6, R6, 0x3, RZ, 0xc0, !PT ;  /* 0x0000000306067812 */ /* 0x000fe2000780c0ff */
[----:B------:R-:W-:Y:S01]  /*03f0*/  BSSY.RECONVERGENT B0, `(.L_x_4) ;  /* 0x0000084000007945 */ /* 0x000fe20003800200 */
[--C-:B------:R-:W-:Y:S02]  /*0400*/  IMAD.MOV.U32 R17, RZ, RZ, R8.reuse ;  /* 0x000000ffff117224 */ /* 0x100fe400078e0008 */
[----:B------:R-:W-:Y:S02]  /*0410*/  IMAD.MOV.U32 R9, RZ, RZ, R8 ;  /* 0x000000ffff097224 */ /* 0x000fe400078e0008 */
[----:B--2---:R-:W-:-:S05]  /*0420*/  IMAD.WIDE R10, R13, 0x4, R24 ;  /* 0x000000040d0a7825 */ /* 0x004fca00078e0218 */
[----:B------:R0:W5:Y:S02]  /*0430*/  LDG.E R0, desc[UR4][R10.64] ;  /* 0x000000040a007981 */ /* 0x000164000c1e1900 */
[----:B------:R-:W-:Y:S05]  /*0440*/  @!P0 BRA `(.L_x_5) ;  /* 0x0000000400f88947 */ /* 0x000fea0003800000 */
[----:B------:R-:W-:Y:S02]  /*0450*/  R2UR UR4, R14 ;  /* 0x000000000e0472ca */ /* 0x000fe400000e0000 */
[----:B------:R-:W-:-:S13]  /*0460*/  R2UR UR5, R15 ;  /* 0x000000000f0572ca */ /* 0x000fda00000e0000 */
[----:B------:R-:W0:Y:S02]  /*0470*/  LDG.E R7, desc[UR4][R4.64+0x4] ;  /* 0x0000040404077981 */ /* 0x000e24000c1e1900 */
[----:B0-----:R-:W-:-:S06]  /*0480*/  IMAD.WIDE R10, R7, 0x4, R24 ;  /* 0x00000004070a7825 */ /* 0x001fcc00078e0218 */
[----:B------:R-:W2:Y:S01]  /*0490*/  LDG.E R11, desc[UR4][R10.64] ;  /* 0x000000040a0b7981 */ /* 0x000ea2000c1e1900 */
[----:B------:R-:W-:Y:S01]  /*04a0*/  BSSY.RECONVERGENT B2, `(.L_x_6) ;  /* 0x0000010000027945 */ /* 0x000fe20003800200 */
[----:B------:R-:W-:Y:S02]  /*04b0*/  ISETP.NE.AND P0, PT, R6, 0x1, PT ;  /* 0x000000010600780c */ /* 0x000fe40003f05270 */
[----:B--2--5:R-:W-:-:S13]  /*04c0*/  ISETP.GE.AND P1, PT, R11, R0, PT ;  /* 0x000000000b00720c */ /* 0x024fda0003f26270 */
[----:B------:R-:W-:Y:S01]  /*04d0*/  @P1 ISETP.NE.AND P2, PT, R11, R0, PT ;  /* 0x000000000b00120c */ /* 0x000fe20003f45270 */
[----:B------:R-:W-:-:S03]  /*04e0*/  @P1 IMAD.MOV.U32 R9, RZ, RZ, R8 ;  /* 0x000000ffff091224 */ /* 0x000fc600078e0008 */
[----:B------:R-:W-:Y:S01]  /*04f0*/  @P1 SEL R17, R3, R8, !P2 ;  /* 0x0000000803111207 */ /* 0x000fe20005000000 */
[----:B------:R-:W-:Y:S08]  /*0500*/  @P1 BRA `(.L_x_7) ;  /* 0x0000000000241947 */ /* 0x000ff00003800000 */
[----:B------:R-:W-:Y:S01]  /*0510*/  ISETP.NE.AND P1, PT, R7, R13, PT ;  /* 0x0000000d0700720c */ /* 0x000fe20003f25270 */
[--C-:B------:R-:W-:Y:S02]  /*0520*/  IMAD.MOV.U32 R9, RZ, RZ, R3.reuse ;  /* 0x000000ffff097224 */ /* 0x100fe400078e0003 */
[----:B------:R-:W-:-:S10]  /*0530*/  IMAD.MOV.U32 R17, RZ, RZ, R3 ;  /* 0x000000ffff117224 */ /* 0x000fd400078e0003 */
[C---:B------:R-:W-:Y:S02]  /*0540*/  @P1 R2UR UR4, R14.reuse ;  /* 0x000000000e0412ca */ /* 0x040fe400000e0000 */
[C---:B------:R-:W-:Y:S02]  /*0550*/  @P1 R2UR UR5, R15.reuse ;  /* 0x000000000f0512ca */ /* 0x040fe400000e0000 */
[----:B------:R-:W-:Y:S02]  /*0560*/  @P1 R2UR UR6, R14 ;  /* 0x000000000e0612ca */ /* 0x000fe400000e0000 */
[----:B------:R-:W-:-:S09]  /*0570*/  @P1 R2UR UR7, R15 ;  /* 0x000000000f0712ca */ /* 0x000fd200000e0000 */
[----:B------:R0:W-:Y:S04]  /*0580*/  @P1 STG.E desc[UR4][R4.64+0x4], R13 ;  /* 0x0000040d04001986 */ /* 0x0001e8000c101904 */
[----:B------:R0:W-:Y:S02]  /*0590*/  @P1 STG.E desc[UR6][R4.64], R7 ;  /* 0x0000000704001986 */ /* 0x0001e4000c101906 */
.L_x_7:
[----:B------:R-:W-:Y:S05]  /*05a0*/  BSYNC.RECONVERGENT B2 ;  /* 0x0000000000027941 */ /* 0x000fea0003800200 */
.L_x_6:
[----:B------:R-:W-:Y:S01]  /*05b0*/  VIADD R3, R8, 0x2 ;  /* 0x0000000208037836 */ /* 0x000fe20000000000 */
[----:B------:R-:W-:Y:S06]  /*05c0*/  @!P0 BRA `(.L_x_5) ;  /* 0x0000000400988947 */ /* 0x000fec0003800000 */
[----:B------:R-:W-:Y:S02]  /*05d0*/  R2UR UR4, R14 ;  /* 0x000000000e0472ca */ /* 0x000fe400000e0000 */
[----:B------:R-:W-:-:S13]  /*05e0*/  R2UR UR5, R15 ;  /* 0x000000000f0572ca */ /* 0x000fda00000e0000 */
[----:B------:R-:W2:Y:S02]  /*05f0*/  LDG.E R3, desc[UR4][R4.64+0x8] ;  /* 0x0000080404037981 */ /* 0x000ea4000c1e1900 */
[----:B--2---:R-:W-:-:S06]  /*0600*/  IMAD.WIDE R10, R3, 0x4, R24 ;  /* 0x00000004030a7825 */ /* 0x004fcc00078e0218 */
[----:B------:R-:W2:Y:S01]  /*0610*/  LDG.E R11, desc[UR4][R10.64] ;  /* 0x000000040a0b7981 */ /* 0x000ea2000c1e1900 */
[----:B------:R-:W-:Y:S01]  /*0620*/  BSSY.RECONVERGENT B2, `(.L_x_8) ;  /* 0x000002b000027945 */ /* 0x000fe20003800200 */
[----:B--2---:R-:W-:-:S13]  /*0630*/  ISETP.GE.AND P0, PT, R11, R0, PT ;  /* 0x000000000b00720c */ /* 0x004fda0003f06270 */
[----:B------:R-:W-:Y:S05]  /*0640*/  @!P0 BRA `(.L_x_9) ;  /* 0x0000000000408947 */ /* 0x000fea0003800000 */
[----:B------:R-:W-:-:S13]  /*0650*/  ISETP.NE.AND P0, PT, R11, R0, PT ;  /* 0x000000000b00720c */ /* 0x000fda0003f05270 */
[----:B------:R-:W-:Y:S05]  /*0660*/  @P0 BRA `(.L_x_10) ;  /* 0x0000000000980947 */ /* 0x000fea0003800000 */
[----:B------:R-:W-:Y:S01]  /*0670*/  R2UR UR4, R14 ;  /* 0x000000000e0472ca */ /* 0x000fe200000e0000 */
[----:B------:R-:W-:Y:S01]  /*0680*/  IMAD.WIDE R10, R17, 0x4, R22 ;  /* 0x00000004110a7825 */ /* 0x000fe200078e0216 */
[----:B------:R-:W-:-:S13]  /*0690*/  R2UR UR5, R15 ;  /* 0x000000000f0572ca */ /* 0x000fda00000e0000 */
[----:B0-----:R-:W2:Y:S01]  /*06a0*/  LDG.E R7, desc[UR4][R10.64+0x4] ;  /* 0x000004040a077981 */ /* 0x001ea2000c1e1900 */
[----:B------:R-:W-:Y:S01]  /*06b0*/  VIADD R17, R17, 0x1 ;  /* 0x0000000111117836 */ /* 0x000fe20000000000 */
[----:B--2---:R-:W-:-:S13]  /*06c0*/  ISETP.NE.AND P0, PT, R7, R3, PT ;  /* 0x000000030700720c */ /* 0x004fda0003f05270 */
[----:B------:R-:W-:Y:S05]  /*06d0*/  @!P0 BRA `(.L_x_10) ;  /* 0x00000000007c8947 */ /* 0x000fea0003800000 */
[C---:B------:R-:W-:Y:S02]  /*06e0*/  R2UR UR4, R14.reuse ;  /* 0x000000000e0472ca */ /* 0x040fe400000e0000 */
[C---:B------:R-:W-:Y:S02]  /*06f0*/  R2UR UR5, R15.reuse ;  /* 0x000000000f0572ca */ /* 0x040fe400000e0000 */
[----:B------:R-:W-:Y:S02]  /*0700*/  R2UR UR6, R14 ;  /* 0x000000000e0672ca */ /* 0x000fe400000e0000 */
[----:B------:R-:W-:-:S09]  /*0710*/  R2UR UR7, R15 ;  /* 0x000000000f0772ca */ /* 0x000fd200000e0000 */
[----:B------:R1:W-:Y:S04]  /*0720*/  STG.E desc[UR4][R10.64+0x4], R3 ;  /* 0x000004030a007986 */ /* 0x0003e8000c101904 */
[----:B------:R1:W-:Y:S01]  /*0730*/  STG.E desc[UR6][R4.64+0x8], R7 ;  /* 0x0000080704007986 */ /* 0x0003e2000c101906 */
[----:B------:R-:W-:Y:S05]  /*0740*/  BRA `(.L_x_10) ;  /* 0x0000000000607947 */ /* 0x000fea0003800000 */
.L_x_9:
[----:B------:R-:W-:Y:S01]  /*0750*/  R2UR UR4, R14 ;  /* 0x000000000e0472ca */ /* 0x000fe200000e0000 */
[----:B0-----:R-:W-:Y:S01]  /*0760*/  IMAD.WIDE R12, R17, 0x4, R22 ;  /* 0x00000004110c7825 */ /* 0x001fe200078e0216 */
[----:B------:R-:W-:-:S13]  /*0770*/  R2UR UR5, R15 ;  /* 0x000000000f0572ca */ /* 0x000fda00000e0000 */
[----:B------:R-:W2:Y:S01]  /*0780*/  LDG.E R7, desc[UR4][R12.64+0x4] ;  /* 0x000004040c077981 */ /* 0x000ea2000c1e1900 */
[----:B------:R-:W-:Y:S01]  /*0790*/  R2UR UR8, R14 ;  /* 0x000000000e0872ca */ /* 0x000fe200000e0000 */
[----:B------:R-:W-:Y:S01]  /*07a0*/  IMAD.WIDE R10, R9, 0x4, R22 ;  /* 0x00000004090a7825 */ /* 0x000fe200078e0216 */
[----:B------:R-:W-:Y:S02]  /*07b0*/  R2UR UR9, R15 ;  /* 0x000000000f0972ca */ /* 0x000fe400000e0000 */
[----:B--2---:R-:W-:-:S13]  /*07c0*/  ISETP.NE.AND P0, PT, R3, R7, PT ;  /* 0x000000070300720c */ /* 0x004fda0003f05270 */
[C---:B------:R-:W-:Y:S02]  /*07d0*/  @P0 R2UR UR4, R14.reuse ;  /* 0x000000000e0402ca */ /* 0x040fe400000e0000 */
[C---:B------:R-:W-:Y:S02]  /*07e0*/  @P0 R2UR UR5, R15.reuse ;  /* 0x000000000f0502ca */ /* 0x040fe400000e0000 */
[----:B------:R-:W-:Y:S02]  /*07f0*/  @P0 R2UR UR6, R14 ;  /* 0x000000000e0602ca */ /* 0x000fe400000e0000 */
[----:B------:R-:W-:-:S09]  /*0800*/  @P0 R2UR UR7, R15 ;  /* 0x000000000f0702ca */ /* 0x000fd200000e0000 */
[----:B------:R0:W-:Y:S04]  /*0810*/  @P0 STG.E desc[UR4][R4.64+0x8], R7 ;  /* 0x0000080704000986 */ /* 0x0001e8000c101904 */
[----:B------:R0:W-:Y:S04]  /*0820*/  @P0 STG.E desc[UR6][R12.64+0x4], R3 ;  /* 0x000004030c000986 */ /* 0x0001e8000c101906 */
[----:B------:R-:W2:Y:S01]  /*0830*/  LDG.E R19, desc[UR8][R10.64] ;  /* 0x000000080a137981 */ /* 0x000ea2000c1e1900 */
[----:B------:R-:W-:Y:S02]  /*0840*/  VIADD R9, R9, 0x1 ;  /* 0x0000000109097836 */ /* 0x000fe40000000000 */
[----:B------:R-:W-:Y:S01]  /*0850*/  VIADD R17, R17, 0x1 ;  /* 0x0000000111117836 */ /* 0x000fe20000000000 */
[----:B--2---:R-:W-:-:S13]  /*0860*/  ISETP.NE.AND P0, PT, R3, R19, PT ;  /* 0x000000130300720c */ /* 0x004fda0003f05270 */
[C---:B------:R-:W-:Y:S02]  /*0870*/  @P0 R2UR UR4, R14.reuse ;  /* 0x000000000e0402ca */ /* 0x040fe400000e0000 */
[C---:B------:R-:W-:Y:S02]  /*0880*/  @P0 R2UR UR5, R15.reuse ;  /* 0x000000000f0502ca */ /* 0x040fe400000e0000 */
[----:B------:R-:W-:Y:S02]  /*0890*/  @P0 R2UR UR6, R14 ;  /* 0x000000000e0602ca */ /* 0x000fe400000e0000 */
[----:B------:R-:W-:-:S09]  /*08a0*/  @P0 R2UR UR7, R15 ;  /* 0x000000000f0702ca */ /* 0x000fd200000e0000 */
[----:B------:R0:W-:Y:S04]  /*08b0*/  @P0 STG.E desc[UR4][R12.64+0x4], R19 ;  /* 0x000004130c000986 */ /* 0x0001e8000c101904 */
[----:B------:R0:W-:Y:S02]  /*08c0*/  @P0 STG.E desc[UR6][R10.64], R3 ;  /* 0x000000030a000986 */ /* 0x0001e4000c101906 */
.L_x_10:
[----:B------:R-:W-:Y:S05]  /*08d0*/  BSYNC.RECONVERGENT B2 ;  /* 0x0000000000027941 */ /* 0x000fea0003800200 */
.L_x_8:
[----:B------:R-:W-:Y:S01]  /*08e0*/  ISETP.NE.AND P0, PT, R6, 0x2, PT ;  /* 0x000000020600780c */ /* 0x000fe20003f05270 */
[----:B01----:R-:W-:-:S12]  /*08f0*/  VIADD R3, R8, 0x3 ;  /* 0x0000000308037836 */ /* 0x003fd80000000000 */
[----:B------:R-:W-:Y:S05]  /*0900*/  @!P0 BRA `(.L_x_5) ;  /* 0x0000000000c88947 */ /* 0x000fea0003800000 */
        /* <DEDUP_REMOVED lines=13> */
[----:B------:R-:W2:Y:S01]  /*09e0*/  LDG.E R10, desc[UR4][R6.64+0x4] ;  /* 0x00000404060a7981 */ /* 0x000ea2000c1e1900 */
        /* <DEDUP_REMOVED lines=10> */
.L_x_12:
[----:B------:R-:W-:Y:S01]  /*0a90*/  R2UR UR4, R14 ;  /* 0x000000000e0472ca */ /* 0x000fe200000e0000 */
[----:B------:R-:W-:Y:S01]  /*0aa0*/  IMAD.WIDE R6, R17, 0x4, R22 ;  /* 0x0000000411067825 */ /* 0x000fe200078e0216 */
        /* <DEDUP_REMOVED lines=22> */
.L_x_13:
[----:B------:R-:W-:Y:S05]  /*0c10*/  BSYNC.RECONVERGENT B2 ;  /* 0x0000000000027941 */ /* 0x000fea0003800200 */
.L_x_11:
[----:B01----:R-:W-:-:S07]  /*0c20*/  VIADD R3, R8, 0x4 ;  /* 0x0000000408037836 */ /* 0x003fce0000000000 */
.L_x_5:
[----:B------:R-:W-:Y:S05]  /*0c30*/  BSYNC.RECONVERGENT B0 ;  /* 0x0000000000007941 */ /* 0x000fea0003800200 */
.L_x_4:
[----:B0-----:R-:W-:-:S04]  /*0c40*/  VIADD R5, R2, 0xfffffffe ;  /* 0xfffffffe02057836 */ /* 0x001fc80000000000 */
[----:B------:R-:W-:-:S05]  /*0c50*/  IMAD.IADD R4, R5, 0x1, -R8 ;  /* 0x0000000105047824 */ /* 0x000fca00078e0a08 */
[----:B------:R-:W-:-:S13]  /*0c60*/  ISETP.GE.U32.AND P0, PT, R4, 0x3, PT ;  /* 0x000000030400780c */ /* 0x000fda0003f06070 */
[----:B------:R-:W-:Y:S05]  /*0c70*/  @!P0 BRA `(.L_x_3) ;  /* 0x0000000c00308947 */ /* 0x000fea0003800000 */
[----:B------:R-:W-:-:S07]  /*0c80*/  IMAD.IADD R6, R3, 0x1, -R2 ;  /* 0x0000000103067824 */ /* 0x000fce00078e0a02 */
.L_x_26:
[----:B01----:R-:W-:Y:S02]  /*0c90*/  IADD3 R4, P0, PT, R22, 0x8, RZ ;  /* 0x0000000816047810 */ /* 0x003fe40007f1e0ff */
[----:B------:R-:W-:Y:S02]  /*0ca0*/  R2UR UR4, R14 ;  /* 0x000000000e0472ca */ /* 0x000fe400000e0000 */
[----:B------:R-:W-:Y:S01]  /*0cb0*/  R2UR UR5, R15 ;  /* 0x000000000f0572ca */ /* 0x000fe200000e0000 */
[----:B------:R-:W-:Y:S02]  /*0cc0*/  IMAD.X R5, RZ, RZ, R23, P0 ;  /* 0x000000ffff057224 */ /* 0x000fe400000e0617 */
[----:B------:R-:W-:-:S10]  /*0cd0*/  IMAD.WIDE R4, R3, 0x4, R4 ;  /* 0x0000000403047825 */ /* 0x000fd400078e0204 */
[----:B------:R-:W2:Y:S02]  /*0ce0*/  LDG.E R7, desc[UR4][R4.64+-0x8] ;  /* 0xfffff80404077981 */ /* 0x000ea4000c1e1900 */
[----:B--2---:R-:W-:-:S06]  /*0cf0*/  IMAD.WIDE R10, R7, 0x4, R24 ;  /* 0x00000004070a7825 */ /* 0x004fcc00078e0218 */
[----:B------:R-:W2:Y:S01]  /*0d00*/  LDG.E R11, desc[UR4][R10.64] ;  /* 0x000000040a0b7981 */ /* 0x000ea2000c1e1900 */
[----:B------:R-:W-:Y:S01]  /*0d10*/  VIADD R6, R6, 0x4 ;  /* 0x0000000406067836 */ /* 0x000fe20000000000 */
[----:B------:R-:W-:Y:S04]  /*0d20*/  BSSY.RECONVERGENT B0, `(.L_x_14) ;  /* 0x000002c000007945 */ /* 0x000fe80003800200 */
[----:B------:R-:W-:Y:S02]  /*0d30*/  ISETP.NE.AND P0, PT, R6, RZ, PT ;  /* 0x000000ff0600720c */ /* 0x000fe40003f05270 */
[----:B--2--5:R-:W-:-:S13]  /*0d40*/  ISETP.GE.AND P1, PT, R11, R0, PT ;  /* 0x000000000b00720c */ /* 0x024fda0003f26270 */
[----:B------:R-:W-:Y:S05]  /*0d50*/  @P1 BRA `(.L_x_15) ;  /* 0x0000000000681947 */ /* 0x000fea0003800000 */
        /* <DEDUP_REMOVED lines=18> */
[----:B-1----:R-:W-:Y:S05]  /*0e80*/  @!P1 BRA `(.L_x_16) ;  /* 0x0000000000549947 */ /* 0x002fea0003800000 */
[C---:B------:R-:W-:Y:S02]  /*0e90*/  R2UR UR4, R14.reuse ;  /* 0x000000000e0472ca */ /* 0x040fe400000e0000 */
[C---:B------:R-:W-:Y:S02]  /*0ea0*/  R2UR UR5, R15.reuse ;  /* 0x000000000f0572ca */ /* 0x040fe400000e0000 */
[----:B------:R-:W-:Y:S02]  /*0eb0*/  R2UR UR6, R14 ;  /* 0x000000000e0672ca */ /* 0x000fe400000e0000 */
[----:B------:R-:W-:-:S09]  /*0ec0*/  R2UR UR7, R15 ;  /* 0x000000000f0772ca */ /* 0x000fd200000e0000 */
[----:B------:R1:W-:Y:S04]  /*0ed0*/  STG.E desc[UR4][R12.64+0x4], R26 ;  /* 0x0000041a0c007986 */ /* 0x0003e8000c101904 */
[----:B------:R1:W-:Y:S01]  /*0ee0*/  STG.E desc[UR6][R10.64], R7 ;  /* 0x000000070a007986 */ /* 0x0003e2000c101906 */
[----:B------:R-:W-:Y:S05]  /*0ef0*/  BRA `(.L_x_16) ;  /* 0x0000000000387947 */ /* 0x000fea0003800000 */
.L_x_15:
        /* <DEDUP_REMOVED lines=14> */
.L_x_16:
[----:B------:R-:W-:Y:S05]  /*0fe0*/  BSYNC.RECONVERGENT B0 ;  /* 0x0000000000007941 */ /* 0x000fea0003800200 */
.L_x_14:
[----:B------:R-:W-:Y:S02]  /*0ff0*/  R2UR UR4, R14 ;  /* 0x000000000e0472ca */ /* 0x000fe400000e0000 */
[----:B------:R-:W-:-:S13]  /*1000*/  R2UR UR5, R15 ;  /* 0x000000000f0572ca */ /* 0x000fda00000e0000 */
[----:B01----:R-:W2:Y:S02]  /*1010*/  LDG.E R7, desc[UR4][R4.64+-0x4] ;  /* 0xfffffc0404077981 */ /* 0x003ea4000c1e1900 */
        /* <DEDUP_REMOVED lines=21> */
.L_x_18:
        /* <DEDUP_REMOVED lines=24> */
.L_x_19:
[----:B------:R-:W-:Y:S05]  /*12f0*/  BSYNC.RECONVERGENT B0 ;  /* 0x0000000000007941 */ /* 0x000fea0003800200 */
.L_x_17:
        /* <DEDUP_REMOVED lines=24> */
.L_x_21:
        /* <DEDUP_REMOVED lines=24> */
.L_x_22:
[----:B------:R-:W-:Y:S05]  /*1600*/  BSYNC.RECONVERGENT B0 ;  /* 0x0000000000007941 */ /* 0x000fea0003800200 */
.L_x_20:
        /* <DEDUP_REMOVED lines=24> */
.L_x_24:
        /* <DEDUP_REMOVED lines=24> */
.L_x_25:
[----:B------:R-:W-:Y:S05]  /*1910*/  BSYNC.RECONVERGENT B0 ;  /* 0x0000000000007941 */ /* 0x000fea0003800200 */
.L_x_23:
[----:B------:R-:W-:Y:S01]  /*1920*/  VIADD R3, R3, 0x4 ;  /* 0x0000000403037836 */ /* 0x000fe20000000000 */
[----:B------:R-:W-:Y:S06]  /*1930*/  @P0 BRA `(.L_x_26) ;  /* 0xfffffff000d40947 */ /* 0x000fec000383ffff */
.L_x_3:
[----:B------:R-:W-:Y:S05]  /*1940*/  BSYNC.RECONVERGENT B1 ;  /* 0x0000000000017941 */ /* 0x000fea0003800200 */
.L_x_2:
[----:B------:R-:W-:Y:S02]  /*1950*/  ISETP.NE.AND P0, PT, R17, R2, PT ;  /* 0x000000021100720c */ /* 0x000fe40003f05270 */
[----:B------:R-:W-:-:S13]  /*1960*/  ISETP.EQ.AND P1, PT, R9, R8, PT ;  /* 0x000000080900720c */ /* 0x000fda0003f22270 */
[----:B------:R-:W-:Y:S05]  /*1970*/  @!P0 BREAK.RELIABLE P1, B6 ;  /* 0x0000000000068942 */ /* 0x000fea0000800100 */
[----:B------:R-:W-:Y:S05]  /*1980*/  @!P0 BRA P1, `(.L_x_1) ;  /* 0x00000000002c8947 */ /* 0x000fea0000800000 */
[----:B01----:R-:W-:Y:S01]  /*1990*/  IMAD.MOV.U32 R4, RZ, RZ, R24 ;  /* 0x000000ffff047224 */ /* 0x003fe200078e0018 */
[----:B------:R-:W-:Y:S01]  /*19a0*/  MOV R20, 0x1a00 ;  /* 0x00001a0000147802 */ /* 0x000fe20000000f00 */
[----:B------:R-:W-:Y:S02]  /*19b0*/  IMAD.MOV.U32 R5, RZ, RZ, R25 ;  /* 0x000000ffff057224 */ /* 0x000fe400078e0019 */
[----:B------:R-:W-:Y:S02]  /*19c0*/  IMAD.MOV.U32 R6, RZ, RZ, R22 ;  /* 0x000000ffff067224 */ /* 0x000fe400078e0016 */
[----:B------:R-:W-:Y:S02]  /*19d0*/  IMAD.MOV.U32 R7, RZ, RZ, R23 ;  /* 0x000000ffff077224 */ /* 0x000fe400078e0017 */
[----:B------:R-:W-:-:S07]  /*19e0*/  IMAD.MOV.U32 R21, RZ, RZ, 0x0 ;  /* 0x00000000ff157424 */ /* 0x000fce00078e00ff */
[----:B-----5:R-:W-:Y:S05]  /*19f0*/  CALL.REL.NOINC `($_Z18partial_quick_sortPiS_S_i$_Z10quick_sortPiS_ii) ;  /* 0xffffffe400e47944 */ /* 0x020fea0003c3ffff */
[C---:B------:R-:W-:Y:S01]  /*1a00*/  ISETP.GE.AND P0, PT, R17.reuse, R2, PT ;  /* 0x000000021100720c */ /* 0x040fe20003f06270 */
[----:B------:R-:W-:-:S12]  /*1a10*/  VIADD R8, R17, 0x1 ;  /* 0x0000000111087836 */ /* 0x000fd80000000000 */
[----:B------:R-:W-:Y:S05]  /*1a20*/  @!P0 BRA `(.L_x_27) ;  /* 0xffffffe800388947 */ /* 0x000fea000383ffff */
[----:B------:R-:W-:Y:S05]  /*1a30*/  BSYNC.RELIABLE B6 ;  /* 0x0000000000067941 */ /* 0x000fea0003800100 */
.L_x_1:
[----:B------:R-:W-:Y:S05]  /*1a40*/  BSYNC.RECONVERGENT B7 ;  /* 0x0000000000077941 */ /* 0x000fea0003800200 */
.L_x_0:
[----:B------:R-:W0:Y:S01]  /*1a50*/  LDL R20, [R1+0x14] ;  /* 0x0000140001147983 */ /* 0x000e220000100800 */
[----:B------:R2:W-:Y:S05]  /*1a60*/  BMOV.32 B6, R16 ;  /* 0x0000001006007356 */ /* 0x0005ea0000000000 */
[----:B------:R-:W0:Y:S01]  /*1a70*/  LDL R21, [R1+0x18] ;  /* 0x0000180001157983 */ /* 0x000e220000100800 */
[----:B------:R3:W-:Y:S05]  /*1a80*/  BMOV.32 B7, R18 ;  /* 0x0000001207007356 */ /* 0x0007ea0000000000 */
[----:B------:R-:W0:Y:S04]  /*1a90*/  LDL R2, [R1] ;  /* 0x0000000001027983 */ /* 0x000e280000100800 */
[----:B--2---:R-:W0:Y:S04]  /*1aa0*/  LDL R16, [R1+0x4] ;  /* 0x0000040001107983 */ /* 0x004e280000100800 */
[----:B------:R-:W0:Y:S04]  /*1ab0*/  LDL R17, [R1+0x8] ;  /* 0x0000080001117983 */ /* 0x000e280000100800 */
[----:B---3--:R-:W0:Y:S04]  /*1ac0*/  LDL R18, [R1+0xc] ;  /* 0x00000c0001127983 */ /* 0x008e280000100800 */
[----:B-1----:R-:W0:Y:S04]  /*1ad0*/  LDL R19, [R1+0x10] ;  /* 0x0000100001137983 */ /* 0x002e280000100800 */
[----:B------:R-:W0:Y:S04]  /*1ae0*/  LDL R22, [R1+0x1c] ;  /* 0x00001c0001167983 */ /* 0x000e280000100800 */
[----:B------:R-:W0:Y:S04]  /*1af0*/  LDL R23, [R1+0x20] ;  /* 0x0000200001177983 */ /* 0x000e280000100800 */
[----:B------:R-:W0:Y:S04]  /*1b00*/  LDL R24, [R1+0x24] ;  /* 0x0000240001187983 */ /* 0x000e280000100800 */
[----:B------:R-:W0:Y:S04]  /*1b10*/  LDL R25, [R1+0x28] ;  /* 0x0000280001197983 */ /* 0x000e280000100800 */
[----:B------:R1:W0:Y:S02]  /*1b20*/  LDL R26, [R1+0x2c] ;  /* 0x00002c00011a7983 */ /* 0x0002240000100800 */
[----:B-1----:R-:W-:Y:S01]  /*1b30*/  VIADD R1, R1, 0x30 ;  /* 0x0000003001017836 */ /* 0x002fe20000000000 */
[----:B0----5:R-:W-:Y:S06]  /*1b40*/  RET.REL.NODEC R20 `(_Z18partial_quick_sortPiS_S_i) ;  /* 0xffffffe4142c7950 */ /* 0x021fec0003c3ffff */
.L_x_28:
[----:B------:R-:W-:-:S00]  /*1b50*/  BRA `(.L_x_28) ;  /* 0xfffffffc00fc7947 */ /* 0x000fc0000383ffff */
[----:B------:R-:W-:-:S00]  /*1b60*/  NOP ;  /* 0x0000000000007918 */ /* 0x000fc00000000000 */
        /* <DEDUP_REMOVED lines=9> */
.L_x_29:


//--------------------- .nv.shared.reserved.0     --------------------------
	.section	.nv.shared.reserved.0,"aw",@nobits
	.weak		__nv_reservedSMEM_offset_0_alias
	.size		__nv_reservedSMEM_offset_0_alias, 0, 64
	.other		__nv_reservedSMEM_offset_0_alias,@"STO_CUDA_RESERVED_SHARED STV_DEFAULT"
__nv_reservedSMEM_offset_0_alias:
	.zero		0
	.zero		64


//--------------------- .nv.constant0._Z18partial_quick_sortPiS_S_i --------------------------
	.section	.nv.constant0._Z18partial_quick_sortPiS_S_i,"a",@progbits
	.sectionflags	@""
	.align	4
.nv.constant0._Z18partial_quick_sortPiS_S_i:
	.zero		924


//--------------------- SYMBOLS --------------------------

	.type		.nv.reservedSmem.offset0,@object
	.size		.nv.reservedSmem.offset0,0x4
